//
// Generated by NVIDIA NVVM Compiler
//
// Compiler Build ID: CL-36424714
// Cuda compilation tools, release 13.0, V13.0.88
// Based on NVVM 20.0.0
//

.version 9.0
.target sm_100
.address_size 64

	// .globl	_Z10cvt_kernelP6float4PfiS1_i
.global .align 4 .b8 precalc_xorwow_matrix[102400];
.global .align 4 .b8 precalc_xorwow_offset_matrix[102400];
.global .align 4 .b8 mrg32k3aM1[2304];
.global .align 4 .b8 mrg32k3aM2[2304];
.global .align 4 .b8 mrg32k3aM1SubSeq[2016];
.global .align 4 .b8 mrg32k3aM2SubSeq[2016];
.global .align 4 .b8 mrg32k3aM1Seq[2304];
.global .align 4 .b8 mrg32k3aM2Seq[2304];
.const .align 8 .b8 __cr_lgamma_table[72];

.visible .entry _Z10cvt_kernelP6float4PfiS1_i(
	.param .u64 .ptr .align 1 _Z10cvt_kernelP6float4PfiS1_i_param_0,
	.param .u64 .ptr .align 1 _Z10cvt_kernelP6float4PfiS1_i_param_1,
	.param .u32 _Z10cvt_kernelP6float4PfiS1_i_param_2,
	.param .u64 .ptr .align 1 _Z10cvt_kernelP6float4PfiS1_i_param_3,
	.param .u32 _Z10cvt_kernelP6float4PfiS1_i_param_4
)
{
	.reg .pred 	%p<2>;
	.reg .b32 	%r<7>;
	.reg .b32 	%f<5>;
	.reg .b64 	%rd<15>;

	ld.param.u64 	%rd1, [_Z10cvt_kernelP6float4PfiS1_i_param_0];
	ld.param.u64 	%rd2, [_Z10cvt_kernelP6float4PfiS1_i_param_1];
	ld.param.u32 	%r2, [_Z10cvt_kernelP6float4PfiS1_i_param_2];
	ld.param.u64 	%rd3, [_Z10cvt_kernelP6float4PfiS1_i_param_3];
	ld.param.u32 	%r3, [_Z10cvt_kernelP6float4PfiS1_i_param_4];
	mov.u32 	%r4, %ntid.x;
	mov.u32 	%r5, %ctaid.x;
	mov.u32 	%r6, %tid.x;
	mad.lo.s32 	%r1, %r4, %r5, %r6;
	setp.ge.s32 	%p1, %r1, %r3;
	@%p1 bra 	$L__BB0_2;
	cvta.to.global.u64 	%rd4, %rd2;
	cvta.to.global.u64 	%rd5, %rd3;
	cvta.to.global.u64 	%rd6, %rd1;
	mul.wide.s32 	%rd7, %r1, 4;
	add.s64 	%rd8, %rd4, %rd7;
	ld.global.f32 	%f1, [%rd8];
	mul.wide.s32 	%rd9, %r2, 4;
	add.s64 	%rd10, %rd8, %rd9;
	ld.global.f32 	%f2, [%rd10];
	add.s64 	%rd11, %rd10, %rd9;
	ld.global.f32 	%f3, [%rd11];
	add.s64 	%rd12, %rd5, %rd7;
	ld.global.f32 	%f4, [%rd12];
	mul.wide.s32 	%rd13, %r1, 16;
	add.s64 	%rd14, %rd6, %rd13;
	st.global.v4.f32 	[%rd14], {%f1, %f2, %f3, %f4};
$L__BB0_2:
	ret;

}


// ===== COMPILED SASS (sm_100) =====

	.target	sm_100

	.elftype	@"ET_EXEC"


//--------------------- .note.nv.tkinfo           --------------------------
	.section	.note.nv.tkinfo,"",@"SHT_NOTE"
	.sectionflags	@"SHF_NOTE_NV_TKINFO"
	.tkinfo
        /*0018*/ 	.word	0x00000002
        /*0030*/ 	.string	""
        /*0030*/ 	.string	"ptxas"
        /*0030*/ 	.string	"Cuda compilation tools, release 13.0, V13.0.88"
        /*0030*/ 	.string	"Build cuda_13.0.r13.0/compiler.36424714_0"
        /*0030*/ 	.string	"-arch sm_100 -m 64 "



//--------------------- .note.nv.cuinfo           --------------------------
	.section	.note.nv.cuinfo,"",@"SHT_NOTE"
	.sectionflags	@"SHF_NOTE_NV_CUINFO"
        /*0018*/ 	.short	0x0002
        /*001a*/ 	.short	0x0064
        /*001c*/ 	.short	0x0082
	.zero		2


//--------------------- .nv.info                  --------------------------
	.section	.nv.info,"",@"SHT_CUDA_INFO"
	.align	4


	//----- nvinfo : EIATTR_REGCOUNT
	.align		4
        /*0000*/ 	.byte	0x04, 0x2f
        /*0002*/ 	.short	(.L_10 - .L_9)
	.align		4
.L_9:
        /*0004*/ 	.word	index@(_Z10cvt_kernelP6float4PfiS1_i)
        /*0008*/ 	.word	0x00000014


	//----- nvinfo : EIATTR_FRAME_SIZE
	.align		4
.L_10:
        /*000c*/ 	.byte	0x04, 0x11
        /*000e*/ 	.short	(.L_12 - .L_11)
	.align		4
.L_11:
        /*0010*/ 	.word	index@(_Z10cvt_kernelP6float4PfiS1_i)
        /*0014*/ 	.word	0x00000000


	//----- nvinfo : EIATTR_MIN_STACK_SIZE
	.align		4
.L_12:
        /*0018*/ 	.byte	0x04, 0x12
        /*001a*/ 	.short	(.L_14 - .L_13)
	.align		4
.L_13:
        /*001c*/ 	.word	index@(_Z10cvt_kernelP6float4PfiS1_i)
        /*0020*/ 	.word	0x00000000
.L_14:


//--------------------- .nv.compat                --------------------------
	.section	.nv.compat,"",@"SHT_CUDA_COMPAT_INFO"
	.align	4
        /*0000*/ 	.byte	0x02, 0x09, 0x00, 0x00, 0x02, 0x02, 0x01, 0x00, 0x02, 0x05, 0x05, 0x00, 0x03, 0x07, 0x01, 0x01
        /*0010*/ 	.byte	0x02, 0x03, 0x00, 0x00, 0x02, 0x06, 0x01, 0x00, 0x04, 0x0b, 0x08, 0x00, 0x09, 0x00, 0x00, 0x00
        /*0020*/ 	.byte	0x00, 0x00, 0x00, 0x00


//--------------------- .nv.info._Z10cvt_kernelP6float4PfiS1_i --------------------------
	.section	.nv.info._Z10cvt_kernelP6float4PfiS1_i,"",@"SHT_CUDA_INFO"
	.sectionflags	@""
	.align	4


	//----- nvinfo : EIATTR_CUDA_API_VERSION
	.align		4
        /*0000*/ 	.byte	0x04, 0x37
        /*0002*/ 	.short	(.L_16 - .L_15)
.L_15:
        /*0004*/ 	.word	0x00000082


	//----- nvinfo : EIATTR_KPARAM_INFO
	.align		4
.L_16:
        /*0008*/ 	.byte	0x04, 0x17
        /*000a*/ 	.short	(.L_18 - .L_17)
.L_17:
        /*000c*/ 	.word	0x00000000
        /*0010*/ 	.short	0x0004
        /*0012*/ 	.short	0x0020
        /*0014*/ 	.byte	0x00, 0xf0, 0x11, 0x00


	//----- nvinfo : EIATTR_KPARAM_INFO
	.align		4
.L_18:
        /*0018*/ 	.byte	0x04, 0x17
        /*001a*/ 	.short	(.L_20 - .L_19)
.L_19:
        /*001c*/ 	.word	0x00000000
        /*0020*/ 	.short	0x0003
        /*0022*/ 	.short	0x0018
        /*0024*/ 	.byte	0x00, 0xf5, 0x21, 0x00


	//----- nvinfo : EIATTR_KPARAM_INFO
	.align		4
.L_20:
        /*0028*/ 	.byte	0x04, 0x17
        /*002a*/ 	.short	(.L_22 - .L_21)
.L_21:
        /*002c*/ 	.word	0x00000000
        /*0030*/ 	.short	0x0002
        /*0032*/ 	.short	0x0010
        /*0034*/ 	.byte	0x00, 0xf0, 0x11, 0x00


	//----- nvinfo : EIATTR_KPARAM_INFO
	.align		4
.L_22:
        /*0038*/ 	.byte	0x04, 0x17
        /*003a*/ 	.short	(.L_24 - .L_23)
.L_23:
        /*003c*/ 	.word	0x00000000
        /*0040*/ 	.short	0x0001
        /*0042*/ 	.short	0x0008
        /*0044*/ 	.byte	0x00, 0xf5, 0x21, 0x00


	//----- nvinfo : EIATTR_KPARAM_INFO
	.align		4
.L_24:
        /*0048*/ 	.byte	0x04, 0x17
        /*004a*/ 	.short	(.L_26 - .L_25)
.L_25:
        /*004c*/ 	.word	0x00000000
        /*0050*/ 	.short	0x0000
        /*0052*/ 	.short	0x0000
        /*0054*/ 	.byte	0x00, 0xf5, 0x21, 0x00


	//----- nvinfo : EIATTR_SPARSE_MMA_MASK
	.align		4
.L_26:
        /*0058*/ 	.byte	0x03, 0x50
        /*005a*/ 	.short	0x0000


	//----- nvinfo : EIATTR_MAXREG_COUNT
	.align		4
        /*005c*/ 	.byte	0x03, 0x1b
        /*005e*/ 	.short	0x00ff


	//----- nvinfo : EIATTR_MERCURY_ISA_VERSION
	.align		4
        /*0060*/ 	.byte	0x03, 0x5f
        /*0062*/ 	.short	0x0101


	//----- nvinfo : EIATTR_VRC_CTA_INIT_COUNT
	.align		4
        /*0064*/ 	.byte	0x02, 0x4a
	.zero		1
	.zero		1


	//----- nvinfo : EIATTR_EXIT_INSTR_OFFSETS
	.align		4
        /*0068*/ 	.byte	0x04, 0x1c
        /*006a*/ 	.short	(.L_28 - .L_27)


	//   ....[0]....
.L_27:
        /*006c*/ 	.word	0x00000070


	//   ....[1]....
        /*0070*/ 	.word	0x00000170


	//----- nvinfo : EIATTR_CBANK_PARAM_SIZE
	.align		4
.L_28:
        /*0074*/ 	.byte	0x03, 0x19
        /*0076*/ 	.short	0x0024


	//----- nvinfo : EIATTR_PARAM_CBANK
	.align		4
        /*0078*/ 	.byte	0x04, 0x0a
        /*007a*/ 	.short	(.L_30 - .L_29)
	.align		4
.L_29:
        /*007c*/ 	.word	index@(.nv.constant0._Z10cvt_kernelP6float4PfiS1_i)
        /*0080*/ 	.short	0x0380
        /*0082*/ 	.short	0x0024


	//----- nvinfo : EIATTR_SW_WAR
	.align		4
.L_30:
        /*0084*/ 	.byte	0x04, 0x36
        /*0086*/ 	.short	(.L_32 - .L_31)
.L_31:
        /*0088*/ 	.word	0x00000008
.L_32:


//--------------------- .nv.callgraph             --------------------------
	.section	.nv.callgraph,"",@"SHT_CUDA_CALLGRAPH"
	.align	4
	.sectionentsize	8
	.align		4
        /*0000*/ 	.word	0x00000000
	.align		4
        /*0004*/ 	.word	0xffffffff
	.align		4
        /*0008*/ 	.word	0x00000000
	.align		4
        /*000c*/ 	.word	0xfffffffe
	.align		4
        /*0010*/ 	.word	0x00000000
	.align		4
        /*0014*/ 	.word	0xfffffffd
	.align		4
        /*0018*/ 	.word	0x00000000
	.align		4
        /*001c*/ 	.word	0xfffffffc


//--------------------- .nv.constant4             --------------------------
	.section	.nv.constant4,"a",@progbits
	.align	8
	.align		8
.nv.constant4:
        /*0000*/ 	.dword	precalc_xorwow_matrix
	.align		8
        /*0008*/ 	.dword	precalc_xorwow_offset_matrix
	.align		8
        /*0010*/ 	.dword	mrg32k3aM1
	.align		8
        /*0018*/ 	.dword	mrg32k3aM2
	.align		8
        /*0020*/ 	.dword	mrg32k3aM1SubSeq
	.align		8
        /*0028*/ 	.dword	mrg32k3aM2SubSeq
	.align		8
        /*0030*/ 	.dword	mrg32k3aM1Seq
	.align		8
        /*0038*/ 	.dword	mrg32k3aM2Seq


//--------------------- .nv.constant3             --------------------------
	.section	.nv.constant3,"a",@progbits
	.align	8
.nv.constant3:
	.type		__cr_lgamma_table,@object
	.size		__cr_lgamma_table,(.L_8 - __cr_lgamma_table)
__cr_lgamma_table:
        /*0000*/ 	.byte	0x00, 0x00, 0x00, 0x00, 0x00, 0x00, 0x00, 0x00, 0x00, 0x00, 0x00, 0x00, 0x00, 0x00, 0x00, 0x00
        /*0010*/ 	.byte	0xef, 0x39, 0xfa, 0xfe, 0x42, 0x2e, 0xe6, 0x3f, 0x02, 0x20, 0x2a, 0xfa, 0x0b, 0xab, 0xfc, 0x3f
        /*0020*/ 	.byte	0xf9, 0x2c, 0x92, 0x7c, 0xa7, 0x6c, 0x09, 0x40, 0xc9, 0x79, 0x44, 0x3c, 0x64, 0x26, 0x13, 0x40
        /*0030*/ 	.byte	0xca, 0x01, 0xcf, 0x3a, 0x27, 0x51, 0x1a, 0x40, 0x30, 0xcc, 0x2d, 0xf3, 0xe1, 0x0c, 0x21, 0x40
        /*0040*/ 	.byte	0x0d, 0xb7, 0xfc, 0x82, 0x8e, 0x35, 0x25, 0x40
.L_8:


//--------------------- .text._Z10cvt_kernelP6float4PfiS1_i --------------------------
	.section	.text._Z10cvt_kernelP6float4PfiS1_i,"ax",@progbits
	.align	128
        .global         _Z10cvt_kernelP6float4PfiS1_i
        .type           _Z10cvt_kernelP6float4PfiS1_i,@function
        .size           _Z10cvt_kernelP6float4PfiS1_i,(.L_x_1 - _Z10cvt_kernelP6float4PfiS1_i)
        .other          _Z10cvt_kernelP6float4PfiS1_i,@"STO_CUDA_ENTRY STV_DEFAULT"
_Z10cvt_kernelP6float4PfiS1_i:
.text._Z10cvt_kernelP6float4PfiS1_i:
[----:B------:R-:W-:Y:S01]  /*0000*/  LDC R1, c[0x0][0x37c] ;  /* 0x0000df00ff017b82 */ /* 0x000fe20000000800 */
[----:B------:R-:W0:Y:S01]  /*0010*/  S2R R17, SR_CTAID.X ;  /* 0x0000000000117919 */ /* 0x000e220000002500 */
[----:B------:R-:W0:Y:S01]  /*0020*/  LDCU UR4, c[0x0][0x360] ;  /* 0x00006c00ff0477ac */ /* 0x000e220008000800 */
[----:B------:R-:W0:Y:S01]  /*0030*/  S2R R0, SR_TID.X ;  /* 0x0000000000007919 */ /* 0x000e220000002100 */
[----:B------:R-:W1:Y:S01]  /*0040*/  LDCU UR5, c[0x0][0x3a0] ;  /* 0x00007400ff0577ac */ /* 0x000e620008000800 */
[----:B0-----:R-:W-:-:S05]  /*0050*/  IMAD R17, R17, UR4, R0 ;  /* 0x0000000411117c24 */ /* 0x001fca000f8e0200 */
[----:B-1----:R-:W-:-:S13]  /*0060*/  ISETP.GE.AND P0, PT, R17, UR5, PT ;  /* 0x0000000511007c0c */ /* 0x002fda000bf06270 */
[----:B------:R-:W-:Y:S05]  /*0070*/  @P0 EXIT ;  /* 0x000000000000094d */ /* 0x000fea0003800000 */
[----:B------:R-:W0:Y:S01]  /*0080*/  LDC.64 R2, c[0x0][0x388] ;  /* 0x0000e200ff027b82 */ /* 0x000e220000000a00 */
[----:B------:R-:W1:Y:S07]  /*0090*/  LDCU.64 UR4, c[0x0][0x358] ;  /* 0x00006b00ff0477ac */ /* 0x000e6e0008000a00 */
[----:B------:R-:W2:Y:S08]  /*00a0*/  LDC R11, c[0x0][0x390] ;  /* 0x0000e400ff0b7b82 */ /* 0x000eb00000000800 */
[----:B------:R-:W3:Y:S01]  /*00b0*/  LDC.64 R12, c[0x0][0x398] ;  /* 0x0000e600ff0c7b82 */ /* 0x000ee20000000a00 */
[----:B0-----:R-:W-:-:S07]  /*00c0*/  IMAD.WIDE R2, R17, 0x4, R2 ;  /* 0x0000000411027825 */ /* 0x001fce00078e0202 */
[----:B------:R-:W0:Y:S01]  /*00d0*/  LDC.64 R14, c[0x0][0x380] ;  /* 0x0000e000ff0e7b82 */ /* 0x000e220000000a00 */
[----:B-1----:R-:W4:Y:S01]  /*00e0*/  LDG.E R4, desc[UR4][R2.64] ;  /* 0x0000000402047981 */ /* 0x002f22000c1e1900 */
[----:B--2---:R-:W-:-:S05]  /*00f0*/  IMAD.WIDE R8, R11, 0x4, R2 ;  /* 0x000000040b087825 */ /* 0x004fca00078e0202 */
[----:B------:R-:W4:Y:S01]  /*0100*/  LDG.E R5, desc[UR4][R8.64] ;  /* 0x0000000408057981 */ /* 0x000f22000c1e1900 */
[----:B------:R-:W-:-:S04]  /*0110*/  IMAD.WIDE R10, R11, 0x4, R8 ;  /* 0x000000040b0a7825 */ /* 0x000fc800078e0208 */
[C---:B---3--:R-:W-:Y:S01]  /*0120*/  IMAD.WIDE R12, R17.reuse, 0x4, R12 ;  /* 0x00000004110c7825 */ /* 0x048fe200078e020c */
[----:B------:R-:W4:Y:S04]  /*0130*/  LDG.E R6, desc[UR4][R10.64] ;  /* 0x000000040a067981 */ /* 0x000f28000c1e1900 */
[----:B------:R-:W4:Y:S01]  /*0140*/  LDG.E R7, desc[UR4][R12.64] ;  /* 0x000000040c077981 */ /* 0x000f22000c1e1900 */
[----:B0-----:R-:W-:-:S05]  /*0150*/  IMAD.WIDE R14, R17, 0x10, R14 ;  /* 0x00000010110e7825 */ /* 0x001fca00078e020e */
[----:B----4-:R-:W-:Y:S01]  /*0160*/  STG.E.128 desc[UR4][R14.64], R4 ;  /* 0x000000040e007986 */ /* 0x010fe2000c101d04 */
[----:B------:R-:W-:Y:S05]  /*0170*/  EXIT ;  /* 0x000000000000794d */ /* 0x000fea0003800000 */
.L_x_0:
[----:B------:R-:W-:-:S00]  /*0180*/  BRA `(.L_x_0) ;  /* 0xfffffffc00fc7947 */ /* 0x000fc0000383ffff */
[----:B------:R-:W-:-:S00]  /*0190*/  NOP ;  /* 0x0000000000007918 */ /* 0x000fc00000000000 */
        /* <DEDUP_REMOVED lines=14> */
.L_x_1:


//--------------------- .nv.global.init           --------------------------
	.section	.nv.global.init,"aw",@progbits
	.align	4
.nv.global.init:
	.type		mrg32k3aM1SubSeq,@object
	.size		mrg32k3aM1SubSeq,(mrg32k3aM2SubSeq - mrg32k3aM1SubSeq)
mrg32k3aM1SubSeq:
        /*0000*/ 	.byte	0x0b, 0xcc, 0xee, 0x04, 0x73, 0x29, 0x8b, 0x6f, 0xf6, 0x53, 0x03, 0xf6, 0x23, 0xf6, 0xea, 0xda
        /* <DEDUP_REMOVED lines=125> */
	.type		mrg32k3aM2SubSeq,@object
	.size		mrg32k3aM2SubSeq,(mrg32k3aM1 - mrg32k3aM2SubSeq)
mrg32k3aM2SubSeq:
        /* <DEDUP_REMOVED lines=126> */
	.type		mrg32k3aM1,@object
	.size		mrg32k3aM1,(mrg32k3aM1Seq - mrg32k3aM1)
mrg32k3aM1:
        /* <DEDUP_REMOVED lines=144> */
	.type		mrg32k3aM1Seq,@object
	.size		mrg32k3aM1Seq,(mrg32k3aM2 - mrg32k3aM1Seq)
mrg32k3aM1Seq:
        /* <DEDUP_REMOVED lines=144> */
	.type		mrg32k3aM2,@object
	.size		mrg32k3aM2,(mrg32k3aM2Seq - mrg32k3aM2)
mrg32k3aM2:
        /* <DEDUP_REMOVED lines=144> */
	.type		mrg32k3aM2Seq,@object
	.size		mrg32k3aM2Seq,(precalc_xorwow_matrix - mrg32k3aM2Seq)
mrg32k3aM2Seq:
        /* <DEDUP_REMOVED lines=144> */
	.type		precalc_xorwow_matrix,@object
	.size		precalc_xorwow_matrix,(precalc_xorwow_offset_matrix - precalc_xorwow_matrix)
precalc_xorwow_matrix:
        /* <DEDUP_REMOVED lines=6400> */
	.type		precalc_xorwow_offset_matrix,@object
	.size		precalc_xorwow_offset_matrix,(.L_1 - precalc_xorwow_offset_matrix)
precalc_xorwow_offset_matrix:
        /* <DEDUP_REMOVED lines=6400> */
.L_1:


//--------------------- .nv.shared.reserved.0     --------------------------
	.section	.nv.shared.reserved.0,"aw",@nobits
	.weak		__nv_reservedSMEM_offset_0_alias
	.size		__nv_reservedSMEM_offset_0_alias, 0, 64
	.other		__nv_reservedSMEM_offset_0_alias,@"STO_CUDA_RESERVED_SHARED STV_DEFAULT"
__nv_reservedSMEM_offset_0_alias:
	.zero		0
	.zero		64


//--------------------- .nv.constant0._Z10cvt_kernelP6float4PfiS1_i --------------------------
	.section	.nv.constant0._Z10cvt_kernelP6float4PfiS1_i,"a",@progbits
	.sectionflags	@""
	.align	4
.nv.constant0._Z10cvt_kernelP6float4PfiS1_i:
	.zero		932


//--------------------- SYMBOLS --------------------------

	.type		.nv.reservedSmem.offset0,@object
	.size		.nv.reservedSmem.offset0,0x4
